	.headerflags	@"EF_CUDA_TEXMODE_UNIFIED EF_CUDA_64BIT_ADDRESS EF_CUDA_ACCELERATORS EF_CUDA_SM90 EF_CUDA_VIRTUAL_SM(EF_CUDA_SM90)"
	.elftype	@"ET_EXEC"


//--------------------- .nv.info                  --------------------------
	.section	.nv.info,"",@"SHT_CUDA_INFO"
	.align	4


	//----- nvinfo : EIATTR_REGCOUNT
	.align		4
        /*0000*/ 	.byte	0x04, 0x2f
        /*0002*/ 	.short	(.L_3 - .L_2)
	.align		4
.L_2:
        /*0004*/ 	.word	index@(triton_per_fused__weight_norm_interface_17)
        /*0008*/ 	.word	0x00000013


	//----- nvinfo : EIATTR_MIN_STACK_SIZE
	.align		4
.L_3:
        /*000c*/ 	.byte	0x04, 0x12
        /*000e*/ 	.short	(.L_5 - .L_4)
	.align		4
.L_4:
        /*0010*/ 	.word	index@(triton_per_fused__weight_norm_interface_17)
        /*0014*/ 	.word	0x00000000


	//----- nvinfo : EIATTR_FRAME_SIZE
	.align		4
.L_5:
        /*0018*/ 	.byte	0x04, 0x11
        /*001a*/ 	.short	(.L_7 - .L_6)
	.align		4
.L_6:
        /*001c*/ 	.word	index@(triton_per_fused__weight_norm_interface_17)
        /*0020*/ 	.word	0x00000000


	//----- nvinfo : EIATTR_MIN_STACK_SIZE
	.align		4
.L_7:
        /*0024*/ 	.byte	0x04, 0x12
        /*0026*/ 	.short	(.L_9 - .L_8)
	.align		4
.L_8:
        /*0028*/ 	.word	index@(triton_per_fused__weight_norm_interface_17)
        /*002c*/ 	.word	0x00000000
.L_9:


//--------------------- .nv.info.triton_per_fused__weight_norm_interface_17 --------------------------
	.section	.nv.info.triton_per_fused__weight_norm_interface_17,"",@"SHT_CUDA_INFO"
	.sectionflags	@""
	.align	4


	//----- nvinfo : EIATTR_CUDA_API_VERSION
	.align		4
        /*0000*/ 	.byte	0x04, 0x37
        /*0002*/ 	.short	(.L_11 - .L_10)
.L_10:
        /*0004*/ 	.word	0x0000007c


	//----- nvinfo : EIATTR_KPARAM_INFO
	.align		4
.L_11:
        /*0008*/ 	.byte	0x04, 0x17
        /*000a*/ 	.short	(.L_13 - .L_12)
.L_12:
        /*000c*/ 	.word	0x00000000
        /*0010*/ 	.short	0x0005
        /*0012*/ 	.short	0x0024
        /*0014*/ 	.byte	0x00, 0xf0, 0x11, 0x00


	//----- nvinfo : EIATTR_KPARAM_INFO
	.align		4
.L_13:
        /*0018*/ 	.byte	0x04, 0x17
        /*001a*/ 	.short	(.L_15 - .L_14)
.L_14:
        /*001c*/ 	.word	0x00000000
        /*0020*/ 	.short	0x0004
        /*0022*/ 	.short	0x0020
        /*0024*/ 	.byte	0x00, 0xf0, 0x11, 0x00


	//----- nvinfo : EIATTR_KPARAM_INFO
	.align		4
.L_15:
        /*0028*/ 	.byte	0x04, 0x17
        /*002a*/ 	.short	(.L_17 - .L_16)
.L_16:
        /*002c*/ 	.word	0x00000000
        /*0030*/ 	.short	0x0003
        /*0032*/ 	.short	0x0018
        /*0034*/ 	.byte	0x00, 0xf4, 0x21, 0x00


	//----- nvinfo : EIATTR_KPARAM_INFO
	.align		4
.L_17:
        /*0038*/ 	.byte	0x04, 0x17
        /*003a*/ 	.short	(.L_19 - .L_18)
.L_18:
        /*003c*/ 	.word	0x00000000
        /*0040*/ 	.short	0x0002
        /*0042*/ 	.short	0x0010
        /*0044*/ 	.byte	0x00, 0xf4, 0x21, 0x00


	//----- nvinfo : EIATTR_KPARAM_INFO
	.align		4
.L_19:
        /*0048*/ 	.byte	0x04, 0x17
        /*004a*/ 	.short	(.L_21 - .L_20)
.L_20:
        /*004c*/ 	.word	0x00000000
        /*0050*/ 	.short	0x0001
        /*0052*/ 	.short	0x0008
        /*0054*/ 	.byte	0x00, 0xf4, 0x21, 0x00


	//----- nvinfo : EIATTR_KPARAM_INFO
	.align		4
.L_21:
        /*0058*/ 	.byte	0x04, 0x17
        /*005a*/ 	.short	(.L_23 - .L_22)
.L_22:
        /*005c*/ 	.word	0x00000000
        /*0060*/ 	.short	0x0000
        /*0062*/ 	.short	0x0000
        /*0064*/ 	.byte	0x00, 0xf4, 0x21, 0x00


	//----- nvinfo : EIATTR_SPARSE_MMA_MASK
	.align		4
.L_23:
        /*0068*/ 	.byte	0x03, 0x50
        /*006a*/ 	.short	0x0000


	//----- nvinfo : EIATTR_MAXREG_COUNT
	.align		4
        /*006c*/ 	.byte	0x03, 0x1b
        /*006e*/ 	.short	0x00ff


	//----- nvinfo : EIATTR_COOP_GROUP_MASK_REGIDS
	.align		4
        /*0070*/ 	.byte	0x04, 0x29
        /*0072*/ 	.short	(.L_25 - .L_24)


	//   ....[0]....
.L_24:
        /*0074*/ 	.word	0xffffffff


	//   ....[1]....
        /*0078*/ 	.word	0xffffffff


	//   ....[2]....
        /*007c*/ 	.word	0xffffffff


	//   ....[3]....
        /*0080*/ 	.word	0xffffffff


	//   ....[4]....
        /*0084*/ 	.word	0xffffffff


	//   ....[5]....
        /*0088*/ 	.word	0xffffffff


	//   ....[6]....
        /*008c*/ 	.word	0xffffffff


	//   ....[7]....
        /*0090*/ 	.word	0xffffffff


	//   ....[8]....
        /*0094*/ 	.word	0xffffffff


	//   ....[9]....
        /*0098*/ 	.word	0xffffffff


	//----- nvinfo : EIATTR_COOP_GROUP_INSTR_OFFSETS
	.align		4
.L_25:
        /*009c*/ 	.byte	0x04, 0x28
        /*009e*/ 	.short	(.L_27 - .L_26)


	//   ....[0]....
.L_26:
        /*00a0*/ 	.word	0x00000170


	//   ....[1]....
        /*00a4*/ 	.word	0x00000190


	//   ....[2]....
        /*00a8*/ 	.word	0x000001d0


	//   ....[3]....
        /*00ac*/ 	.word	0x000001e0


	//   ....[4]....
        /*00b0*/ 	.word	0x00000210


	//   ....[5]....
        /*00b4*/ 	.word	0x00000220


	//   ....[6]....
        /*00b8*/ 	.word	0x00000250


	//   ....[7]....
        /*00bc*/ 	.word	0x00000260


	//   ....[8]....
        /*00c0*/ 	.word	0x000002a0


	//   ....[9]....
        /*00c4*/ 	.word	0x000002b0


	//----- nvinfo : EIATTR_EXIT_INSTR_OFFSETS
	.align		4
.L_27:
        /*00c8*/ 	.byte	0x04, 0x1c
        /*00ca*/ 	.short	(.L_29 - .L_28)


	//   ....[0]....
.L_28:
        /*00cc*/ 	.word	0x000003f0


	//   ....[1]....
        /*00d0*/ 	.word	0x00000410


	//----- nvinfo : EIATTR_REQNTID
	.align		4
.L_29:
        /*00d4*/ 	.byte	0x04, 0x10
        /*00d6*/ 	.short	(.L_31 - .L_30)
.L_30:
        /*00d8*/ 	.word	0x00000040
        /*00dc*/ 	.word	0x00000001
        /*00e0*/ 	.word	0x00000001


	//----- nvinfo : EIATTR_CBANK_PARAM_SIZE
	.align		4
.L_31:
        /*00e4*/ 	.byte	0x03, 0x19
        /*00e6*/ 	.short	0x0028


	//----- nvinfo : EIATTR_PARAM_CBANK
	.align		4
        /*00e8*/ 	.byte	0x04, 0x0a
        /*00ea*/ 	.short	(.L_33 - .L_32)
	.align		4
.L_32:
        /*00ec*/ 	.word	index@(.nv.constant0.triton_per_fused__weight_norm_interface_17)
        /*00f0*/ 	.short	0x0210
        /*00f2*/ 	.short	0x0028


	//----- nvinfo : EIATTR_SW_WAR
	.align		4
.L_33:
        /*00f4*/ 	.byte	0x04, 0x36
        /*00f6*/ 	.short	(.L_35 - .L_34)
.L_34:
        /*00f8*/ 	.word	0x00000008
.L_35:


//--------------------- .nv.callgraph             --------------------------
	.section	.nv.callgraph,"",@"SHT_CUDA_CALLGRAPH"
	.align	4
	.sectionentsize	8
	.align		4
        /*0000*/ 	.word	0x00000000
	.align		4
        /*0004*/ 	.word	0xffffffff
	.align		4
        /*0008*/ 	.word	0x00000000
	.align		4
        /*000c*/ 	.word	0xfffffffe
	.align		4
        /*0010*/ 	.word	0x00000000
	.align		4
        /*0014*/ 	.word	0xfffffffd
	.align		4
        /*0018*/ 	.word	0x00000000
	.align		4
        /*001c*/ 	.word	0xfffffffc


//--------------------- .nv.constant4             --------------------------
	.section	.nv.constant4,"a",@progbits
	.align	8
	.align		8
.nv.constant4:
        /*0000*/ 	.dword	_$_str
	.align		8
        /*0008*/ 	.dword	_$_str_$_2


//--------------------- .text.triton_per_fused__weight_norm_interface_17 --------------------------
	.section	.text.triton_per_fused__weight_norm_interface_17,"ax",@progbits
	.sectionflags	@"SHF_BARRIERS=1"
	.align	128
        .global         triton_per_fused__weight_norm_interface_17
        .type           triton_per_fused__weight_norm_interface_17,@function
        .size           triton_per_fused__weight_norm_interface_17,(.L_x_1 - triton_per_fused__weight_norm_interface_17)
        .other          triton_per_fused__weight_norm_interface_17,@"STO_CUDA_ENTRY STV_DEFAULT"
triton_per_fused__weight_norm_interface_17:
.text.triton_per_fused__weight_norm_interface_17:
[----:B------:R-:W0:Y:S02]  /*0000*/  LDC R1, c[0x0][0x28] ;  /* 0x00000a00ff017b82 */ /* 0x000e240000000800 */
[----:B------:R-:W1:Y:S01]  /*0010*/  S2R R12, SR_TID.X ;  /* 0x00000000000c7919 */ /* 0x000e620000002100 */
[----:B------:R-:W2:Y:S01]  /*0020*/  LDC.64 R6, c[0x0][0x218] ;  /* 0x00008600ff067b82 */ /* 0x000ea20000000a00 */
[----:B------:R-:W-:Y:S01]  /*0030*/  CS2R R4, SRZ ;  /* 0x0000000000047805 */ /* 0x000fe2000001ff00 */
[----:B------:R-:W-:Y:S01]  /*0040*/  ULDC.64 UR4, c[0x0][0x208] ;  /* 0x0000820000047ab9 */ /* 0x000fe20000000a00 */
[----:B------:R-:W3:Y:S05]  /*0050*/  S2R R2, SR_CTAID.X ;  /* 0x0000000000027919 */ /* 0x000eea0000002500 */
[----:B------:R-:W4:Y:S01]  /*0060*/  LDC.64 R8, c[0x0][0x220] ;  /* 0x00008800ff087b82 */ /* 0x000f220000000a00 */
[----:B-1----:R-:W-:-:S02]  /*0070*/  LOP3.LUT R3, R12, 0x1f, RZ, 0xc0, !PT ;  /* 0x0000001f0c037812 */ /* 0x002fc400078ec0ff */
[C---:B---3--:R-:W-:Y:S02]  /*0080*/  ISETP.GE.AND P0, PT, R2.reuse, 0x10, PT ;  /* 0x000000100200780c */ /* 0x048fe40003f06270 */
[----:B------:R-:W-:-:S05]  /*0090*/  LEA R0, R2, R3, 0x5 ;  /* 0x0000000302007211 */ /* 0x000fca00078e28ff */
[----:B--2---:R-:W-:-:S06]  /*00a0*/  IMAD.WIDE R6, R0, 0x4, R6 ;  /* 0x0000000400067825 */ /* 0x004fcc00078e0206 */
[----:B------:R-:W2:Y:S04]  /*00b0*/  @!P0 LDG.E R4, desc[UR4][R6.64] ;  /* 0x0000000406048981 */ /* 0x000ea8000c1e1900 */
[----:B------:R-:W3:Y:S01]  /*00c0*/  @!P0 LDG.E R5, desc[UR4][R6.64] ;  /* 0x0000000406058981 */ /* 0x000ee2000c1e1900 */
[----:B------:R-:W-:Y:S01]  /*00d0*/  HFMA2.MMA R3, -RZ, RZ, 0, 0 ;  /* 0x00000000ff037435 */ /* 0x000fe200000001ff */
[----:B----4-:R-:W-:-:S09]  /*00e0*/  IMAD.WIDE R8, R2, 0x4, R8 ;  /* 0x0000000402087825 */ /* 0x010fd200078e0208 */
[----:B------:R1:W4:Y:S01]  /*00f0*/  @!P0 LDG.E.EL R3, desc[UR4][R8.64] ;  /* 0x0000000408038981 */ /* 0x000322000c2e1900 */
[----:B------:R-:W-:Y:S01]  /*0100*/  BAR.SYNC.DEFER_BLOCKING 0x0 ;  /* 0x0000000000007b1d */ /* 0x000fe20000010000 */
[----:B--2---:R-:W-:Y:S02]  /*0110*/  SEL R4, R4, RZ, !P0 ;  /* 0x000000ff04047207 */ /* 0x004fe40004000000 */
[----:B---3--:R-:W-:-:S03]  /*0120*/  SEL R5, R5, RZ, !P0 ;  /* 0x000000ff05057207 */ /* 0x008fc60004000000 */
[----:B------:R-:W-:Y:S02]  /*0130*/  FMUL R10, R4, R4 ;  /* 0x00000004040a7220 */ /* 0x000fe40000400000 */
[----:B------:R-:W-:-:S03]  /*0140*/  FMUL R5, R5, R5 ;  /* 0x0000000505057220 */ /* 0x000fc60000400000 */
[----:B------:R-:W-:Y:S02]  /*0150*/  FSEL R10, R10, RZ, !P0 ;  /* 0x000000ff0a0a7208 */ /* 0x000fe40004000000 */
[----:B------:R-:W-:-:S03]  /*0160*/  FSEL R5, R5, RZ, !P0 ;  /* 0x000000ff05057208 */ /* 0x000fc60004000000 */
[----:B------:R-:W2:Y:S01]  /*0170*/  SHFL.BFLY PT, R11, R10, 0x10, 0x1f ;  /* 0x0e001f000a0b7f89 */ /* 0x000ea200000e0000 */
[----:B------:R-:W-:-:S03]  /*0180*/  LOP3.LUT P0, RZ, R12, 0x3f, RZ, 0xc0, !PT ;  /* 0x0000003f0cff7812 */ /* 0x000fc6000780c0ff */
[----:B------:R-:W3:Y:S01]  /*0190*/  SHFL.BFLY PT, R14, R5, 0x10, 0x1f ;  /* 0x0e001f00050e7f89 */ /* 0x000ee200000e0000 */
[----:B------:R-:W-:Y:S01]  /*01a0*/  ISETP.LT.AND P0, PT, R2, 0x10, !P0 ;  /* 0x000000100200780c */ /* 0x000fe20004701270 */
[----:B--2---:R-:W-:Y:S01]  /*01b0*/  FADD R11, R10, R11 ;  /* 0x0000000b0a0b7221 */ /* 0x004fe20000000000 */
[----:B---3--:R-:W-:-:S04]  /*01c0*/  FADD R14, R5, R14 ;  /* 0x0000000e050e7221 */ /* 0x008fc80000000000 */
[----:B------:R-:W2:Y:S04]  /*01d0*/  SHFL.BFLY PT, R6, R11, 0x8, 0x1f ;  /* 0x0d001f000b067f89 */ /* 0x000ea800000e0000 */
[----:B-1----:R-:W1:Y:S01]  /*01e0*/  SHFL.BFLY PT, R9, R14, 0x8, 0x1f ;  /* 0x0d001f000e097f89 */ /* 0x002e6200000e0000 */
[----:B--2---:R-:W-:Y:S01]  /*01f0*/  FADD R6, R11, R6 ;  /* 0x000000060b067221 */ /* 0x004fe20000000000 */
[----:B-1----:R-:W-:-:S04]  /*0200*/  FADD R13, R14, R9 ;  /* 0x000000090e0d7221 */ /* 0x002fc80000000000 */
[----:B------:R-:W1:Y:S04]  /*0210*/  SHFL.BFLY PT, R7, R6, 0x4, 0x1f ;  /* 0x0c801f0006077f89 */ /* 0x000e6800000e0000 */
[----:B------:R-:W2:Y:S01]  /*0220*/  SHFL.BFLY PT, R16, R13, 0x4, 0x1f ;  /* 0x0c801f000d107f89 */ /* 0x000ea200000e0000 */
[----:B-1----:R-:W-:Y:S01]  /*0230*/  FADD R7, R6, R7 ;  /* 0x0000000706077221 */ /* 0x002fe20000000000 */
[----:B--2---:R-:W-:-:S04]  /*0240*/  FADD R16, R13, R16 ;  /* 0x000000100d107221 */ /* 0x004fc80000000000 */
[----:B------:R-:W1:Y:S04]  /*0250*/  SHFL.BFLY PT, R8, R7, 0x2, 0x1f ;  /* 0x0c401f0007087f89 */ /* 0x000e6800000e0000 */
[----:B------:R-:W2:Y:S01]  /*0260*/  SHFL.BFLY PT, R11, R16, 0x2, 0x1f ;  /* 0x0c401f00100b7f89 */ /* 0x000ea200000e0000 */
[----:B-1----:R-:W-:Y:S02]  /*0270*/  FADD R10, R7, R8 ;  /* 0x00000008070a7221 */ /* 0x002fe40000000000 */
[----:B------:R-:W1:Y:S01]  /*0280*/  LDC.64 R6, c[0x0][0x228] ;  /* 0x00008a00ff067b82 */ /* 0x000e620000000a00 */
[----:B--2---:R-:W-:Y:S02]  /*0290*/  FADD R11, R16, R11 ;  /* 0x0000000b100b7221 */ /* 0x004fe40000000000 */
[----:B------:R-:W2:Y:S04]  /*02a0*/  SHFL.BFLY PT, R9, R10, 0x1, 0x1f ;  /* 0x0c201f000a097f89 */ /* 0x000ea800000e0000 */
[----:B------:R-:W3:Y:S01]  /*02b0*/  SHFL.BFLY PT, R14, R11, 0x1, 0x1f ;  /* 0x0c201f000b0e7f89 */ /* 0x000ee200000e0000 */
[----:B-1----:R-:W-:-:S04]  /*02c0*/  IMAD.WIDE R6, R0, 0x4, R6 ;  /* 0x0000000400067825 */ /* 0x002fc800078e0206 */
[----:B--2---:R-:W-:Y:S02]  /*02d0*/  FADD R5, R10, R9 ;  /* 0x000000090a057221 */ /* 0x004fe40000000000 */
[----:B------:R-:W1:Y:S02]  /*02e0*/  LDC.64 R8, c[0x0][0x210] ;  /* 0x00008400ff087b82 */ /* 0x000e640000000a00 */
[----:B------:R-:W2:Y:S01]  /*02f0*/  MUFU.SQRT R15, R5 ;  /* 0x00000005000f7308 */ /* 0x000ea20000002000 */
[----:B---3--:R-:W-:-:S07]  /*0300*/  FADD R14, R11, R14 ;  /* 0x0000000e0b0e7221 */ /* 0x008fce0000000000 */
[----:B------:R-:W-:Y:S01]  /*0310*/  MUFU.SQRT R13, R14 ;  /* 0x0000000e000d7308 */ /* 0x000fe20000002000 */
[C---:B--2---:R-:W-:Y:S02]  /*0320*/  FSETP.GT.AND P2, PT, R15.reuse, 8.50705917302346158658e+37, PT ;  /* 0x7e8000000f00780b */ /* 0x044fe40003f44000 */
[----:B------:R-:W-:-:S11]  /*0330*/  FSETP.GEU.AND P1, PT, R15, 1.175494350822287508e-38, PT ;  /* 0x008000000f00780b */ /* 0x000fd60003f2e000 */
[----:B------:R-:W-:Y:S01]  /*0340*/  @P2 FMUL R15, R15, 0.25 ;  /* 0x3e8000000f0f2820 */ /* 0x000fe20000400000 */
[----:B----4-:R-:W-:Y:S01]  /*0350*/  @P2 FMUL R3, R3, 0.25 ;  /* 0x3e80000003032820 */ /* 0x010fe20000400000 */
[----:B------:R-:W-:Y:S02]  /*0360*/  LOP3.LUT P2, RZ, R12, 0x20, RZ, 0xc0, !PT ;  /* 0x000000200cff7812 */ /* 0x000fe4000784c0ff */
[----:B------:R-:W-:Y:S01]  /*0370*/  @!P1 FMUL R15, R15, 16777216 ;  /* 0x4b8000000f0f9820 */ /* 0x000fe20000400000 */
[----:B------:R-:W-:Y:S01]  /*0380*/  @!P1 FMUL R3, R3, 16777216 ;  /* 0x4b80000003039820 */ /* 0x000fe20000400000 */
[----:B------:R-:W-:Y:S02]  /*0390*/  ISETP.LT.AND P1, PT, R2, 0x10, !P2 ;  /* 0x000000100200780c */ /* 0x000fe40005721270 */
[----:B------:R-:W2:Y:S02]  /*03a0*/  MUFU.RCP R10, R15 ;  /* 0x0000000f000a7308 */ /* 0x000ea40000001000 */
[----:B--2---:R-:W-:Y:S01]  /*03b0*/  FMUL R5, R10, R3 ;  /* 0x000000030a057220 */ /* 0x004fe20000400000 */
[----:B-1----:R-:W-:-:S04]  /*03c0*/  IMAD.WIDE R2, R2, 0x4, R8 ;  /* 0x0000000402027825 */ /* 0x002fc800078e0208 */
[----:B------:R-:W-:Y:S01]  /*03d0*/  FMUL R5, R4, R5 ;  /* 0x0000000504057220 */ /* 0x000fe20000400000 */
[----:B------:R1:W-:Y:S03]  /*03e0*/  @P0 STG.E desc[UR4][R2.64], R13 ;  /* 0x0000000d02000986 */ /* 0x0003e6000c101904 */
[----:B------:R-:W-:Y:S05]  /*03f0*/  @!P1 EXIT ;  /* 0x000000000000994d */ /* 0x000fea0003800000 */
[----:B------:R-:W-:Y:S01]  /*0400*/  STG.E desc[UR4][R6.64], R5 ;  /* 0x0000000506007986 */ /* 0x000fe2000c101904 */
[----:B------:R-:W-:Y:S05]  /*0410*/  EXIT ;  /* 0x000000000000794d */ /* 0x000fea0003800000 */
.L_x_0:
[----:B------:R-:W-:-:S00]  /*0420*/  BRA `(.L_x_0) ;  /* 0xfffffffc00fc7947 */ /* 0x000fc0000383ffff */
[----:B------:R-:W-:-:S00]  /*0430*/  NOP ;  /* 0x0000000000007918 */ /* 0x000fc00000000000 */
        /* <DEDUP_REMOVED lines=12> */
.L_x_1:


//--------------------- .nv.global.init           --------------------------
	.section	.nv.global.init,"aw",@progbits
.nv.global.init:
	.type		_$_str,@object
	.size		_$_str,(_$_str_$_2 - _$_str)
_$_str:
        /*0000*/ 	.byte	0x5f, 0x5f, 0x43, 0x55, 0x44, 0x41, 0x5f, 0x46, 0x54, 0x5a, 0x00
	.type		_$_str_$_2,@object
	.size		_$_str_$_2,(.L_1 - _$_str_$_2)
_$_str_$_2:
        /*000b*/ 	.byte	0x5f, 0x5f, 0x43, 0x55, 0x44, 0x41, 0x5f, 0x50, 0x52, 0x45, 0x43, 0x5f, 0x53, 0x51, 0x52, 0x54
        /*001b*/ 	.byte	0x00
.L_1:


//--------------------- .nv.constant0.triton_per_fused__weight_norm_interface_17 --------------------------
	.section	.nv.constant0.triton_per_fused__weight_norm_interface_17,"a",@progbits
	.sectionflags	@""
	.align	4
.nv.constant0.triton_per_fused__weight_norm_interface_17:
	.zero		568
